//
// Generated by NVIDIA NVVM Compiler
//
// Compiler Build ID: CL-36424714
// Cuda compilation tools, release 13.0, V13.0.88
// Based on NVVM 20.0.0
//

.version 9.0
.target sm_100
.address_size 64

	// .globl	_Z18simple_gemm_kernelPKfS0_Pfiiiff

.visible .entry _Z18simple_gemm_kernelPKfS0_Pfiiiff(
	.param .u64 .ptr .align 1 _Z18simple_gemm_kernelPKfS0_Pfiiiff_param_0,
	.param .u64 .ptr .align 1 _Z18simple_gemm_kernelPKfS0_Pfiiiff_param_1,
	.param .u64 .ptr .align 1 _Z18simple_gemm_kernelPKfS0_Pfiiiff_param_2,
	.param .u32 _Z18simple_gemm_kernelPKfS0_Pfiiiff_param_3,
	.param .u32 _Z18simple_gemm_kernelPKfS0_Pfiiiff_param_4,
	.param .u32 _Z18simple_gemm_kernelPKfS0_Pfiiiff_param_5,
	.param .f32 _Z18simple_gemm_kernelPKfS0_Pfiiiff_param_6,
	.param .f32 _Z18simple_gemm_kernelPKfS0_Pfiiiff_param_7
)
{
	.reg .pred 	%p<13>;
	.reg .b32 	%r<48>;
	.reg .b32 	%f<117>;
	.reg .b64 	%rd<70>;

	ld.param.u64 	%rd10, [_Z18simple_gemm_kernelPKfS0_Pfiiiff_param_0];
	ld.param.u64 	%rd11, [_Z18simple_gemm_kernelPKfS0_Pfiiiff_param_1];
	ld.param.u64 	%rd9, [_Z18simple_gemm_kernelPKfS0_Pfiiiff_param_2];
	ld.param.u32 	%r27, [_Z18simple_gemm_kernelPKfS0_Pfiiiff_param_3];
	ld.param.u32 	%r25, [_Z18simple_gemm_kernelPKfS0_Pfiiiff_param_4];
	ld.param.u32 	%r26, [_Z18simple_gemm_kernelPKfS0_Pfiiiff_param_5];
	ld.param.f32 	%f14, [_Z18simple_gemm_kernelPKfS0_Pfiiiff_param_6];
	ld.param.f32 	%f15, [_Z18simple_gemm_kernelPKfS0_Pfiiiff_param_7];
	cvta.to.global.u64 	%rd1, %rd11;
	cvta.to.global.u64 	%rd2, %rd10;
	mov.u32 	%r28, %ctaid.y;
	mov.u32 	%r29, %ntid.y;
	mov.u32 	%r30, %tid.y;
	mad.lo.s32 	%r1, %r28, %r29, %r30;
	mov.u32 	%r31, %ctaid.x;
	mov.u32 	%r32, %ntid.x;
	mov.u32 	%r33, %tid.x;
	mad.lo.s32 	%r2, %r31, %r32, %r33;
	setp.ge.s32 	%p1, %r1, %r27;
	setp.ge.s32 	%p2, %r2, %r25;
	or.pred  	%p3, %p1, %p2;
	@%p3 bra 	$L__BB0_15;
	setp.lt.s32 	%p4, %r26, 1;
	mov.f32 	%f116, 0f00000000;
	@%p4 bra 	$L__BB0_14;
	mul.lo.s32 	%r3, %r26, %r1;
	and.b32  	%r4, %r26, 15;
	setp.lt.u32 	%p5, %r26, 16;
	mov.f32 	%f116, 0f00000000;
	mov.b32 	%r44, 0;
	@%p5 bra 	$L__BB0_5;
	and.b32  	%r44, %r26, 2147483632;
	neg.s32 	%r42, %r44;
	shl.b32 	%r7, %r25, 4;
	mul.wide.u32 	%rd12, %r3, 4;
	add.s64 	%rd13, %rd12, %rd2;
	add.s64 	%rd68, %rd13, 32;
	mov.f32 	%f116, 0f00000000;
	mul.wide.s32 	%rd16, %r25, 4;
	mov.u32 	%r41, %r2;
$L__BB0_4:
	.pragma "nounroll";
	ld.volatile.global.f32 	%f20, [%rd68+-32];
	mul.wide.s32 	%rd14, %r41, 4;
	add.s64 	%rd15, %rd1, %rd14;
	ld.volatile.global.f32 	%f21, [%rd15];
	fma.rn.f32 	%f22, %f20, %f21, %f116;
	ld.volatile.global.f32 	%f23, [%rd68+-28];
	add.s64 	%rd17, %rd15, %rd16;
	ld.volatile.global.f32 	%f24, [%rd17];
	fma.rn.f32 	%f25, %f23, %f24, %f22;
	ld.volatile.global.f32 	%f26, [%rd68+-24];
	add.s64 	%rd18, %rd17, %rd16;
	ld.volatile.global.f32 	%f27, [%rd18];
	fma.rn.f32 	%f28, %f26, %f27, %f25;
	ld.volatile.global.f32 	%f29, [%rd68+-20];
	add.s64 	%rd19, %rd18, %rd16;
	ld.volatile.global.f32 	%f30, [%rd19];
	fma.rn.f32 	%f31, %f29, %f30, %f28;
	ld.volatile.global.f32 	%f32, [%rd68+-16];
	add.s64 	%rd20, %rd19, %rd16;
	ld.volatile.global.f32 	%f33, [%rd20];
	fma.rn.f32 	%f34, %f32, %f33, %f31;
	ld.volatile.global.f32 	%f35, [%rd68+-12];
	add.s64 	%rd21, %rd20, %rd16;
	ld.volatile.global.f32 	%f36, [%rd21];
	fma.rn.f32 	%f37, %f35, %f36, %f34;
	ld.volatile.global.f32 	%f38, [%rd68+-8];
	add.s64 	%rd22, %rd21, %rd16;
	ld.volatile.global.f32 	%f39, [%rd22];
	fma.rn.f32 	%f40, %f38, %f39, %f37;
	ld.volatile.global.f32 	%f41, [%rd68+-4];
	add.s64 	%rd23, %rd22, %rd16;
	ld.volatile.global.f32 	%f42, [%rd23];
	fma.rn.f32 	%f43, %f41, %f42, %f40;
	ld.volatile.global.f32 	%f44, [%rd68];
	add.s64 	%rd24, %rd23, %rd16;
	ld.volatile.global.f32 	%f45, [%rd24];
	fma.rn.f32 	%f46, %f44, %f45, %f43;
	ld.volatile.global.f32 	%f47, [%rd68+4];
	add.s64 	%rd25, %rd24, %rd16;
	ld.volatile.global.f32 	%f48, [%rd25];
	fma.rn.f32 	%f49, %f47, %f48, %f46;
	ld.volatile.global.f32 	%f50, [%rd68+8];
	add.s64 	%rd26, %rd25, %rd16;
	ld.volatile.global.f32 	%f51, [%rd26];
	fma.rn.f32 	%f52, %f50, %f51, %f49;
	ld.volatile.global.f32 	%f53, [%rd68+12];
	add.s64 	%rd27, %rd26, %rd16;
	ld.volatile.global.f32 	%f54, [%rd27];
	fma.rn.f32 	%f55, %f53, %f54, %f52;
	ld.volatile.global.f32 	%f56, [%rd68+16];
	add.s64 	%rd28, %rd27, %rd16;
	ld.volatile.global.f32 	%f57, [%rd28];
	fma.rn.f32 	%f58, %f56, %f57, %f55;
	ld.volatile.global.f32 	%f59, [%rd68+20];
	add.s64 	%rd29, %rd28, %rd16;
	ld.volatile.global.f32 	%f60, [%rd29];
	fma.rn.f32 	%f61, %f59, %f60, %f58;
	ld.volatile.global.f32 	%f62, [%rd68+24];
	add.s64 	%rd30, %rd29, %rd16;
	ld.volatile.global.f32 	%f63, [%rd30];
	fma.rn.f32 	%f64, %f62, %f63, %f61;
	ld.volatile.global.f32 	%f65, [%rd68+28];
	add.s64 	%rd31, %rd30, %rd16;
	ld.volatile.global.f32 	%f66, [%rd31];
	fma.rn.f32 	%f116, %f65, %f66, %f64;
	add.s32 	%r42, %r42, 16;
	add.s32 	%r41, %r41, %r7;
	add.s64 	%rd68, %rd68, 64;
	setp.ne.s32 	%p6, %r42, 0;
	@%p6 bra 	$L__BB0_4;
$L__BB0_5:
	setp.eq.s32 	%p7, %r4, 0;
	@%p7 bra 	$L__BB0_14;
	and.b32  	%r13, %r26, 7;
	setp.lt.u32 	%p8, %r4, 8;
	@%p8 bra 	$L__BB0_8;
	add.s32 	%r35, %r44, %r3;
	mul.wide.u32 	%rd32, %r35, 4;
	add.s64 	%rd33, %rd2, %rd32;
	ld.volatile.global.f32 	%f68, [%rd33];
	mad.lo.s32 	%r36, %r44, %r25, %r2;
	mul.wide.s32 	%rd34, %r36, 4;
	add.s64 	%rd35, %rd1, %rd34;
	ld.volatile.global.f32 	%f69, [%rd35];
	fma.rn.f32 	%f70, %f68, %f69, %f116;
	cvt.u64.u32 	%rd36, %r3;
	cvt.u64.u32 	%rd37, %r44;
	add.s64 	%rd38, %rd37, %rd36;
	shl.b64 	%rd39, %rd38, 2;
	add.s64 	%rd40, %rd2, %rd39;
	ld.volatile.global.f32 	%f71, [%rd40+4];
	mul.wide.s32 	%rd41, %r25, 4;
	add.s64 	%rd42, %rd35, %rd41;
	ld.volatile.global.f32 	%f72, [%rd42];
	fma.rn.f32 	%f73, %f71, %f72, %f70;
	ld.volatile.global.f32 	%f74, [%rd40+8];
	add.s64 	%rd43, %rd42, %rd41;
	ld.volatile.global.f32 	%f75, [%rd43];
	fma.rn.f32 	%f76, %f74, %f75, %f73;
	ld.volatile.global.f32 	%f77, [%rd40+12];
	add.s64 	%rd44, %rd43, %rd41;
	ld.volatile.global.f32 	%f78, [%rd44];
	fma.rn.f32 	%f79, %f77, %f78, %f76;
	ld.volatile.global.f32 	%f80, [%rd40+16];
	add.s64 	%rd45, %rd44, %rd41;
	ld.volatile.global.f32 	%f81, [%rd45];
	fma.rn.f32 	%f82, %f80, %f81, %f79;
	ld.volatile.global.f32 	%f83, [%rd40+20];
	add.s64 	%rd46, %rd45, %rd41;
	ld.volatile.global.f32 	%f84, [%rd46];
	fma.rn.f32 	%f85, %f83, %f84, %f82;
	ld.volatile.global.f32 	%f86, [%rd40+24];
	add.s64 	%rd47, %rd46, %rd41;
	ld.volatile.global.f32 	%f87, [%rd47];
	fma.rn.f32 	%f88, %f86, %f87, %f85;
	ld.volatile.global.f32 	%f89, [%rd40+28];
	add.s64 	%rd48, %rd47, %rd41;
	ld.volatile.global.f32 	%f90, [%rd48];
	fma.rn.f32 	%f116, %f89, %f90, %f88;
	add.s32 	%r44, %r44, 8;
$L__BB0_8:
	setp.eq.s32 	%p9, %r13, 0;
	@%p9 bra 	$L__BB0_14;
	and.b32  	%r16, %r26, 3;
	setp.lt.u32 	%p10, %r13, 4;
	@%p10 bra 	$L__BB0_11;
	add.s32 	%r37, %r44, %r3;
	mul.wide.u32 	%rd49, %r37, 4;
	add.s64 	%rd50, %rd2, %rd49;
	ld.volatile.global.f32 	%f92, [%rd50];
	mad.lo.s32 	%r38, %r44, %r25, %r2;
	mul.wide.s32 	%rd51, %r38, 4;
	add.s64 	%rd52, %rd1, %rd51;
	ld.volatile.global.f32 	%f93, [%rd52];
	fma.rn.f32 	%f94, %f92, %f93, %f116;
	cvt.u64.u32 	%rd53, %r3;
	cvt.u64.u32 	%rd54, %r44;
	add.s64 	%rd55, %rd54, %rd53;
	shl.b64 	%rd56, %rd55, 2;
	add.s64 	%rd57, %rd2, %rd56;
	ld.volatile.global.f32 	%f95, [%rd57+4];
	mul.wide.s32 	%rd58, %r25, 4;
	add.s64 	%rd59, %rd52, %rd58;
	ld.volatile.global.f32 	%f96, [%rd59];
	fma.rn.f32 	%f97, %f95, %f96, %f94;
	ld.volatile.global.f32 	%f98, [%rd57+8];
	add.s64 	%rd60, %rd59, %rd58;
	ld.volatile.global.f32 	%f99, [%rd60];
	fma.rn.f32 	%f100, %f98, %f99, %f97;
	ld.volatile.global.f32 	%f101, [%rd57+12];
	add.s64 	%rd61, %rd60, %rd58;
	ld.volatile.global.f32 	%f102, [%rd61];
	fma.rn.f32 	%f116, %f101, %f102, %f100;
	add.s32 	%r44, %r44, 4;
$L__BB0_11:
	setp.eq.s32 	%p11, %r16, 0;
	@%p11 bra 	$L__BB0_14;
	mad.lo.s32 	%r47, %r44, %r25, %r2;
	add.s32 	%r39, %r44, %r3;
	mul.wide.u32 	%rd62, %r39, 4;
	add.s64 	%rd69, %rd2, %rd62;
	neg.s32 	%r46, %r16;
$L__BB0_13:
	.pragma "nounroll";
	ld.volatile.global.f32 	%f103, [%rd69];
	mul.wide.s32 	%rd63, %r47, 4;
	add.s64 	%rd64, %rd1, %rd63;
	ld.volatile.global.f32 	%f104, [%rd64];
	fma.rn.f32 	%f116, %f103, %f104, %f116;
	add.s32 	%r47, %r47, %r25;
	add.s64 	%rd69, %rd69, 4;
	add.s32 	%r46, %r46, 1;
	setp.ne.s32 	%p12, %r46, 0;
	@%p12 bra 	$L__BB0_13;
$L__BB0_14:
	mad.lo.s32 	%r40, %r25, %r1, %r2;
	cvta.to.global.u64 	%rd65, %rd9;
	mul.wide.s32 	%rd66, %r40, 4;
	add.s64 	%rd67, %rd65, %rd66;
	ld.global.f32 	%f105, [%rd67];
	mul.f32 	%f106, %f15, %f105;
	fma.rn.f32 	%f107, %f14, %f116, %f106;
	st.global.f32 	[%rd67], %f107;
$L__BB0_15:
	ret;

}


// ===== COMPILED SASS (sm_100) =====

	.target	sm_100

	.elftype	@"ET_EXEC"


//--------------------- .note.nv.tkinfo           --------------------------
	.section	.note.nv.tkinfo,"",@"SHT_NOTE"
	.sectionflags	@"SHF_NOTE_NV_TKINFO"
	.tkinfo
        /*0018*/ 	.word	0x00000002
        /*0030*/ 	.string	""
        /*0030*/ 	.string	"ptxas"
        /*0030*/ 	.string	"Cuda compilation tools, release 13.0, V13.0.88"
        /*0030*/ 	.string	"Build cuda_13.0.r13.0/compiler.36424714_0"
        /*0030*/ 	.string	"-arch sm_100 -m 64 "



//--------------------- .note.nv.cuinfo           --------------------------
	.section	.note.nv.cuinfo,"",@"SHT_NOTE"
	.sectionflags	@"SHF_NOTE_NV_CUINFO"
        /*0018*/ 	.short	0x0002
        /*001a*/ 	.short	0x0064
        /*001c*/ 	.short	0x0082
	.zero		2


//--------------------- .nv.info                  --------------------------
	.section	.nv.info,"",@"SHT_CUDA_INFO"
	.align	4


	//----- nvinfo : EIATTR_REGCOUNT
	.align		4
        /*0000*/ 	.byte	0x04, 0x2f
        /*0002*/ 	.short	(.L_1 - .L_0)
	.align		4
.L_0:
        /*0004*/ 	.word	index@(_Z18simple_gemm_kernelPKfS0_Pfiiiff)
        /*0008*/ 	.word	0x00000020


	//----- nvinfo : EIATTR_FRAME_SIZE
	.align		4
.L_1:
        /*000c*/ 	.byte	0x04, 0x11
        /*000e*/ 	.short	(.L_3 - .L_2)
	.align		4
.L_2:
        /*0010*/ 	.word	index@(_Z18simple_gemm_kernelPKfS0_Pfiiiff)
        /*0014*/ 	.word	0x00000000


	//----- nvinfo : EIATTR_MIN_STACK_SIZE
	.align		4
.L_3:
        /*0018*/ 	.byte	0x04, 0x12
        /*001a*/ 	.short	(.L_5 - .L_4)
	.align		4
.L_4:
        /*001c*/ 	.word	index@(_Z18simple_gemm_kernelPKfS0_Pfiiiff)
        /*0020*/ 	.word	0x00000000
.L_5:


//--------------------- .nv.compat                --------------------------
	.section	.nv.compat,"",@"SHT_CUDA_COMPAT_INFO"
	.align	4
        /*0000*/ 	.byte	0x02, 0x09, 0x00, 0x00, 0x02, 0x02, 0x01, 0x00, 0x02, 0x05, 0x05, 0x00, 0x03, 0x07, 0x01, 0x01
        /*0010*/ 	.byte	0x02, 0x03, 0x00, 0x00, 0x02, 0x06, 0x01, 0x00, 0x04, 0x0b, 0x08, 0x00, 0x09, 0x00, 0x00, 0x00
        /*0020*/ 	.byte	0x00, 0x00, 0x00, 0x00


//--------------------- .nv.info._Z18simple_gemm_kernelPKfS0_Pfiiiff --------------------------
	.section	.nv.info._Z18simple_gemm_kernelPKfS0_Pfiiiff,"",@"SHT_CUDA_INFO"
	.sectionflags	@""
	.align	4


	//----- nvinfo : EIATTR_CUDA_API_VERSION
	.align		4
        /*0000*/ 	.byte	0x04, 0x37
        /*0002*/ 	.short	(.L_7 - .L_6)
.L_6:
        /*0004*/ 	.word	0x00000082


	//----- nvinfo : EIATTR_KPARAM_INFO
	.align		4
.L_7:
        /*0008*/ 	.byte	0x04, 0x17
        /*000a*/ 	.short	(.L_9 - .L_8)
.L_8:
        /*000c*/ 	.word	0x00000000
        /*0010*/ 	.short	0x0007
        /*0012*/ 	.short	0x0028
        /*0014*/ 	.byte	0x00, 0xf0, 0x11, 0x00


	//----- nvinfo : EIATTR_KPARAM_INFO
	.align		4
.L_9:
        /*0018*/ 	.byte	0x04, 0x17
        /*001a*/ 	.short	(.L_11 - .L_10)
.L_10:
        /*001c*/ 	.word	0x00000000
        /*0020*/ 	.short	0x0006
        /*0022*/ 	.short	0x0024
        /*0024*/ 	.byte	0x00, 0xf0, 0x11, 0x00


	//----- nvinfo : EIATTR_KPARAM_INFO
	.align		4
.L_11:
        /*0028*/ 	.byte	0x04, 0x17
        /*002a*/ 	.short	(.L_13 - .L_12)
.L_12:
        /*002c*/ 	.word	0x00000000
        /*0030*/ 	.short	0x0005
        /*0032*/ 	.short	0x0020
        /*0034*/ 	.byte	0x00, 0xf0, 0x11, 0x00


	//----- nvinfo : EIATTR_KPARAM_INFO
	.align		4
.L_13:
        /*0038*/ 	.byte	0x04, 0x17
        /*003a*/ 	.short	(.L_15 - .L_14)
.L_14:
        /*003c*/ 	.word	0x00000000
        /*0040*/ 	.short	0x0004
        /*0042*/ 	.short	0x001c
        /*0044*/ 	.byte	0x00, 0xf0, 0x11, 0x00


	//----- nvinfo : EIATTR_KPARAM_INFO
	.align		4
.L_15:
        /*0048*/ 	.byte	0x04, 0x17
        /*004a*/ 	.short	(.L_17 - .L_16)
.L_16:
        /*004c*/ 	.word	0x00000000
        /*0050*/ 	.short	0x0003
        /*0052*/ 	.short	0x0018
        /*0054*/ 	.byte	0x00, 0xf0, 0x11, 0x00


	//----- nvinfo : EIATTR_KPARAM_INFO
	.align		4
.L_17:
        /*0058*/ 	.byte	0x04, 0x17
        /*005a*/ 	.short	(.L_19 - .L_18)
.L_18:
        /*005c*/ 	.word	0x00000000
        /*0060*/ 	.short	0x0002
        /*0062*/ 	.short	0x0010
        /*0064*/ 	.byte	0x00, 0xf5, 0x21, 0x00


	//----- nvinfo : EIATTR_KPARAM_INFO
	.align		4
.L_19:
        /*0068*/ 	.byte	0x04, 0x17
        /*006a*/ 	.short	(.L_21 - .L_20)
.L_20:
        /*006c*/ 	.word	0x00000000
        /*0070*/ 	.short	0x0001
        /*0072*/ 	.short	0x0008
        /*0074*/ 	.byte	0x00, 0xf5, 0x21, 0x00


	//----- nvinfo : EIATTR_KPARAM_INFO
	.align		4
.L_21:
        /*0078*/ 	.byte	0x04, 0x17
        /*007a*/ 	.short	(.L_23 - .L_22)
.L_22:
        /*007c*/ 	.word	0x00000000
        /*0080*/ 	.short	0x0000
        /*0082*/ 	.short	0x0000
        /*0084*/ 	.byte	0x00, 0xf5, 0x21, 0x00


	//----- nvinfo : EIATTR_SPARSE_MMA_MASK
	.align		4
.L_23:
        /*0088*/ 	.byte	0x03, 0x50
        /*008a*/ 	.short	0x0000


	//----- nvinfo : EIATTR_MAXREG_COUNT
	.align		4
        /*008c*/ 	.byte	0x03, 0x1b
        /*008e*/ 	.short	0x00ff


	//----- nvinfo : EIATTR_MERCURY_ISA_VERSION
	.align		4
        /*0090*/ 	.byte	0x03, 0x5f
        /*0092*/ 	.short	0x0101


	//----- nvinfo : EIATTR_VRC_CTA_INIT_COUNT
	.align		4
        /*0094*/ 	.byte	0x02, 0x4a
	.zero		1
	.zero		1


	//----- nvinfo : EIATTR_EXIT_INSTR_OFFSETS
	.align		4
        /*0098*/ 	.byte	0x04, 0x1c
        /*009a*/ 	.short	(.L_25 - .L_24)


	//   ....[0]....
.L_24:
        /*009c*/ 	.word	0x000000c0


	//   ....[1]....
        /*00a0*/ 	.word	0x00000d60


	//----- nvinfo : EIATTR_CBANK_PARAM_SIZE
	.align		4
.L_25:
        /*00a4*/ 	.byte	0x03, 0x19
        /*00a6*/ 	.short	0x002c


	//----- nvinfo : EIATTR_PARAM_CBANK
	.align		4
        /*00a8*/ 	.byte	0x04, 0x0a
        /*00aa*/ 	.short	(.L_27 - .L_26)
	.align		4
.L_26:
        /*00ac*/ 	.word	index@(.nv.constant0._Z18simple_gemm_kernelPKfS0_Pfiiiff)
        /*00b0*/ 	.short	0x0380
        /*00b2*/ 	.short	0x002c


	//----- nvinfo : EIATTR_SW_WAR
	.align		4
.L_27:
        /*00b4*/ 	.byte	0x04, 0x36
        /*00b6*/ 	.short	(.L_29 - .L_28)
.L_28:
        /*00b8*/ 	.word	0x00000008
.L_29:


//--------------------- .nv.callgraph             --------------------------
	.section	.nv.callgraph,"",@"SHT_CUDA_CALLGRAPH"
	.align	4
	.sectionentsize	8
	.align		4
        /*0000*/ 	.word	0x00000000
	.align		4
        /*0004*/ 	.word	0xffffffff
	.align		4
        /*0008*/ 	.word	0x00000000
	.align		4
        /*000c*/ 	.word	0xfffffffe
	.align		4
        /*0010*/ 	.word	0x00000000
	.align		4
        /*0014*/ 	.word	0xfffffffd
	.align		4
        /*0018*/ 	.word	0x00000000
	.align		4
        /*001c*/ 	.word	0xfffffffc


//--------------------- .text._Z18simple_gemm_kernelPKfS0_Pfiiiff --------------------------
	.section	.text._Z18simple_gemm_kernelPKfS0_Pfiiiff,"ax",@progbits
	.align	128
        .global         _Z18simple_gemm_kernelPKfS0_Pfiiiff
        .type           _Z18simple_gemm_kernelPKfS0_Pfiiiff,@function
        .size           _Z18simple_gemm_kernelPKfS0_Pfiiiff,(.L_x_7 - _Z18simple_gemm_kernelPKfS0_Pfiiiff)
        .other          _Z18simple_gemm_kernelPKfS0_Pfiiiff,@"STO_CUDA_ENTRY STV_DEFAULT"
_Z18simple_gemm_kernelPKfS0_Pfiiiff:
.text._Z18simple_gemm_kernelPKfS0_Pfiiiff:
[----:B------:R-:W-:Y:S01]  /*0000*/  LDC R1, c[0x0][0x37c] ;  /* 0x0000df00ff017b82 */ /* 0x000fe20000000800 */
[----:B------:R-:W0:Y:S07]  /*0010*/  S2R R7, SR_TID.X ;  /* 0x0000000000077919 */ /* 0x000e2e0000002100 */
[----:B------:R-:W1:Y:S01]  /*0020*/  LDC R3, c[0x0][0x364] ;  /* 0x0000d900ff037b82 */ /* 0x000e620000000800 */
[----:B------:R-:W1:Y:S07]  /*0030*/  S2R R2, SR_TID.Y ;  /* 0x0000000000027919 */ /* 0x000e6e0000002200 */
[----:B------:R-:W0:Y:S08]  /*0040*/  S2UR UR5, SR_CTAID.X ;  /* 0x00000000000579c3 */ /* 0x000e300000002500 */
[----:B------:R-:W0:Y:S08]  /*0050*/  LDC R0, c[0x0][0x360] ;  /* 0x0000d800ff007b82 */ /* 0x000e300000000800 */
[----:B------:R-:W1:Y:S08]  /*0060*/  S2UR UR4, SR_CTAID.Y ;  /* 0x00000000000479c3 */ /* 0x000e700000002600 */
[----:B------:R-:W2:Y:S01]  /*0070*/  LDC.64 R4, c[0x0][0x398] ;  /* 0x0000e600ff047b82 */ /* 0x000ea20000000a00 */
[----:B0-----:R-:W-:-:S02]  /*0080*/  IMAD R0, R0, UR5, R7 ;  /* 0x0000000500007c24 */ /* 0x001fc4000f8e0207 */
[----:B-1----:R-:W-:-:S03]  /*0090*/  IMAD R3, R3, UR4, R2 ;  /* 0x0000000403037c24 */ /* 0x002fc6000f8e0202 */
[----:B--2---:R-:W-:-:S04]  /*00a0*/  ISETP.GE.AND P0, PT, R0, R5, PT ;  /* 0x000000050000720c */ /* 0x004fc80003f06270 */
[----:B------:R-:W-:-:S13]  /*00b0*/  ISETP.GE.OR P0, PT, R3, R4, P0 ;  /* 0x000000040300720c */ /* 0x000fda0000706670 */
[----:B------:R-:W-:Y:S05]  /*00c0*/  @P0 EXIT ;  /* 0x000000000000094d */ /* 0x000fea0003800000 */
[----:B------:R-:W0:Y:S01]  /*00d0*/  LDCU UR5, c[0x0][0x3a0] ;  /* 0x00007400ff0577ac */ /* 0x000e220008000800 */
[----:B------:R-:W-:Y:S01]  /*00e0*/  HFMA2 R28, -RZ, RZ, 0, 0 ;  /* 0x00000000ff1c7431 */ /* 0x000fe200000001ff */
[----:B------:R-:W1:Y:S01]  /*00f0*/  LDCU.64 UR8, c[0x0][0x358] ;  /* 0x00006b00ff0877ac */ /* 0x000e620008000a00 */
[----:B0-----:R-:W-:-:S09]  /*0100*/  UISETP.GE.AND UP0, UPT, UR5, 0x1, UPT ;  /* 0x000000010500788c */ /* 0x001fd2000bf06270 */
[----:B-1----:R-:W-:Y:S05]  /*0110*/  BRA.U !UP0, `(.L_x_0) ;  /* 0x0000000908ec7547 */ /* 0x002fea000b800000 */
[----:B------:R-:W-:Y:S02]  /*0120*/  UISETP.GE.U32.AND UP1, UPT, UR5, 0x10, UPT ;  /* 0x000000100500788c */ /* 0x000fe4000bf26070 */
[----:B------:R-:W-:Y:S01]  /*0130*/  IMAD R4, R3, UR5, RZ ;  /* 0x0000000503047c24 */ /* 0x000fe2000f8e02ff */
[----:B------:R-:W-:Y:S01]  /*0140*/  ULOP3.LUT UR6, UR5, 0xf, URZ, 0xc0, !UPT ;  /* 0x0000000f05067892 */ /* 0x000fe2000f8ec0ff */
[----:B------:R-:W-:Y:S01]  /*0150*/  MOV R28, RZ ;  /* 0x000000ff001c7202 */ /* 0x000fe20000000f00 */
[----:B------:R-:W-:Y:S02]  /*0160*/  UMOV UR4, URZ ;  /* 0x000000ff00047c82 */ /* 0x000fe40008000000 */
[----:B------:R-:W-:Y:S02]  /*0170*/  UISETP.NE.AND UP0, UPT, UR6, URZ, UPT ;  /* 0x000000ff0600728c */ /* 0x000fe4000bf05270 */
[----:B------:R-:W-:Y:S09]  /*0180*/  BRA.U !UP1, `(.L_x_1) ;  /* 0x00000005093c7547 */ /* 0x000ff2000b800000 */
[----:B------:R-:W0:Y:S01]  /*0190*/  LDC.64 R6, c[0x0][0x380] ;  /* 0x0000e000ff067b82 */ /* 0x000e220000000a00 */
[----:B------:R-:W-:Y:S01]  /*01a0*/  ULOP3.LUT UR4, UR5, 0x7ffffff0, URZ, 0xc0, !UPT ;  /* 0x7ffffff005047892 */ /* 0x000fe2000f8ec0ff */
[----:B------:R-:W-:Y:S02]  /*01b0*/  MOV R28, RZ ;  /* 0x000000ff001c7202 */ /* 0x000fe40000000f00 */
[----:B------:R-:W-:Y:S01]  /*01c0*/  MOV R2, R0 ;  /* 0x0000000000027202 */ /* 0x000fe20000000f00 */
[----:B------:R-:W-:Y:S01]  /*01d0*/  UIADD3 UR7, UPT, UPT, -UR4, URZ, URZ ;  /* 0x000000ff04077290 */ /* 0x000fe2000fffe1ff */
[----:B0-----:R-:W-:-:S03]  /*01e0*/  IMAD.WIDE.U32 R6, R4, 0x4, R6 ;  /* 0x0000000404067825 */ /* 0x001fc600078e0006 */
[----:B------:R-:W-:-:S04]  /*01f0*/  IADD3 R12, P0, PT, R6, 0x20, RZ ;  /* 0x00000020060c7810 */ /* 0x000fc80007f1e0ff */
[----:B------:R-:W-:-:S09]  /*0200*/  IADD3.X R13, PT, PT, RZ, R7, RZ, P0, !PT ;  /* 0x00000007ff0d7210 */ /* 0x000fd200007fe4ff */
.L_x_2:
[----:B------:R-:W0:Y:S01]  /*0210*/  LDC.64 R10, c[0x0][0x388] ;  /* 0x0000e200ff0a7b82 */ /* 0x000e220000000a00 */
[----:B------:R-:W2:Y:S01]  /*0220*/  LDG.E.STRONG.SYS R15, desc[UR8][R12.64+-0x20] ;  /* 0xffffe0080c0f7981 */ /* 0x000ea2000c1f5900 */
[----:B0-----:R-:W-:-:S05]  /*0230*/  IMAD.WIDE R10, R2, 0x4, R10 ;  /* 0x00000004020a7825 */ /* 0x001fca00078e020a */
[----:B------:R-:W2:Y:S01]  /*0240*/  LDG.E.STRONG.SYS R14, desc[UR8][R10.64] ;  /* 0x000000080a0e7981 */ /* 0x000ea2000c1f5900 */
[----:B------:R-:W-:-:S03]  /*0250*/  IMAD.WIDE R24, R5, 0x4, R10 ;  /* 0x0000000405187825 */ /* 0x000fc600078e020a */
[----:B------:R-:W3:Y:S01]  /*0260*/  LDG.E.STRONG.SYS R16, desc[UR8][R12.64+-0x1c] ;  /* 0xffffe4080c107981 */ /* 0x000ee2000c1f5900 */
[----:B------:R-:W-:-:S03]  /*0270*/  IMAD.WIDE R22, R5, 0x4, R24 ;  /* 0x0000000405167825 */ /* 0x000fc600078e0218 */
[----:B------:R-:W3:Y:S04]  /*0280*/  LDG.E.STRONG.SYS R17, desc[UR8][R24.64] ;  /* 0x0000000818117981 */ /* 0x000ee8000c1f5900 */
[----:B------:R-:W4:Y:S01]  /*0290*/  LDG.E.STRONG.SYS R6, desc[UR8][R12.64+-0x18] ;  /* 0xffffe8080c067981 */ /* 0x000f22000c1f5900 */
[----:B------:R-:W-:-:S03]  /*02a0*/  IMAD.WIDE R26, R5, 0x4, R22 ;  /* 0x00000004051a7825 */ /* 0x000fc600078e0216 */
[----:B------:R0:W4:Y:S04]  /*02b0*/  LDG.E.STRONG.SYS R7, desc[UR8][R22.64] ;  /* 0x0000000816077981 */ /* 0x000128000c1f5900 */
[----:B------:R-:W5:Y:S04]  /*02c0*/  LDG.E.STRONG.SYS R8, desc[UR8][R12.64+-0x14] ;  /* 0xffffec080c087981 */ /* 0x000f68000c1f5900 */
[----:B------:R-:W5:Y:S01]  /*02d0*/  LDG.E.STRONG.SYS R9, desc[UR8][R26.64] ;  /* 0x000000081a097981 */ /* 0x000f62000c1f5900 */
[----:B0-----:R-:W-:-:S03]  /*02e0*/  IMAD.WIDE R22, R5, 0x4, R26 ;  /* 0x0000000405167825 */ /* 0x001fc600078e021a */
[----:B------:R-:W5:Y:S01]  /*02f0*/  LDG.E.STRONG.SYS R10, desc[UR8][R12.64+-0x10] ;  /* 0xfffff0080c0a7981 */ /* 0x000f62000c1f5900 */
[----:B------:R-:W-:-:S03]  /*0300*/  IMAD.WIDE R20, R5, 0x4, R22 ;  /* 0x0000000405147825 */ /* 0x000fc600078e0216 */
[----:B------:R-:W5:Y:S04]  /*0310*/  LDG.E.STRONG.SYS R11, desc[UR8][R22.64] ;  /* 0x00000008160b7981 */ /* 0x000f68000c1f5900 */
[----:B------:R-:W5:Y:S04]  /*0320*/  LDG.E.STRONG.SYS R18, desc[UR8][R12.64+-0xc] ;  /* 0xfffff4080c127981 */ /* 0x000f68000c1f5900 */
[----:B------:R0:W5:Y:S04]  /*0330*/  LDG.E.STRONG.SYS R19, desc[UR8][R20.64] ;  /* 0x0000000814137981 */ /* 0x000168000c1f5900 */
[----:B------:R-:W5:Y:S01]  /*0340*/  LDG.E.STRONG.SYS R24, desc[UR8][R12.64+-0x8] ;  /* 0xfffff8080c187981 */ /* 0x000f62000c1f5900 */
[----:B0-----:R-:W-:-:S05]  /*0350*/  IMAD.WIDE R20, R5, 0x4, R20 ;  /* 0x0000000405147825 */ /* 0x001fca00078e0214 */
[----:B------:R-:W5:Y:S01]  /*0360*/  LDG.E.STRONG.SYS R25, desc[UR8][R20.64] ;  /* 0x0000000814197981 */ /* 0x000f62000c1f5900 */
[----:B------:R-:W-:-:S03]  /*0370*/  IMAD.WIDE R22, R5, 0x4, R20 ;  /* 0x0000000405167825 */ /* 0x000fc600078e0214 */
[----:B------:R-:W5:Y:S04]  /*0380*/  LDG.E.STRONG.SYS R26, desc[UR8][R12.64+-0x4] ;  /* 0xfffffc080c1a7981 */ /* 0x000f68000c1f5900 */
[----:B------:R-:W5:Y:S04]  /*0390*/  LDG.E.STRONG.SYS R27, desc[UR8][R22.64] ;  /* 0x00000008161b7981 */ /* 0x000f68000c1f5900 */
[----:B------:R-:W5:Y:S01]  /*03a0*/  LDG.E.STRONG.SYS R20, desc[UR8][R12.64] ;  /* 0x000000080c147981 */ /* 0x000f62000c1f5900 */
[----:B--2---:R-:W-:Y:S01]  /*03b0*/  FFMA R29, R15, R14, R28 ;  /* 0x0000000e0f1d7223 */ /* 0x004fe2000000001c */
[----:B------:R-:W-:-:S05]  /*03c0*/  IMAD.WIDE R14, R5, 0x4, R22 ;  /* 0x00000004050e7825 */ /* 0x000fca00078e0216 */
[----:B------:R0:W2:Y:S01]  /*03d0*/  LDG.E.STRONG.SYS R21, desc[UR8][R14.64] ;  /* 0x000000080e157981 */ /* 0x0000a2000c1f5900 */
[----:B---3--:R-:W-:Y:S01]  /*03e0*/  FFMA R29, R16, R17, R29 ;  /* 0x00000011101d7223 */ /* 0x008fe2000000001d */
[C---:B------:R-:W-:Y:S02]  /*03f0*/  IMAD.WIDE R16, R5.reuse, 0x4, R14 ;  /* 0x0000000405107825 */ /* 0x040fe400078e020e */
[----:B------:R-:W3:Y:S04]  /*0400*/  LDG.E.STRONG.SYS R22, desc[UR8][R12.64+0x4] ;  /* 0x000004080c167981 */ /* 0x000ee8000c1f5900 */
[----:B------:R1:W3:Y:S01]  /*0410*/  LDG.E.STRONG.SYS R23, desc[UR8][R16.64] ;  /* 0x0000000810177981 */ /* 0x0002e2000c1f5900 */
[----:B----4-:R-:W-:Y:S01]  /*0420*/  FFMA R29, R6, R7, R29 ;  /* 0x00000007061d7223 */ /* 0x010fe2000000001d */
[----:B------:R-:W-:-:S04]  /*0430*/  IMAD.WIDE R6, R5, 0x4, R16 ;  /* 0x0000000405067825 */ /* 0x000fc800078e0210 */
[----:B-----5:R-:W-:Y:S01]  /*0440*/  FFMA R29, R8, R9, R29 ;  /* 0x00000009081d7223 */ /* 0x020fe2000000001d */
[----:B------:R-:W-:-:S04]  /*0450*/  IMAD.WIDE R8, R5, 0x4, R6 ;  /* 0x0000000405087825 */ /* 0x000fc800078e0206 */
[----:B------:R-:W-:Y:S01]  /*0460*/  FFMA R29, R10, R11, R29 ;  /* 0x0000000b0a1d7223 */ /* 0x000fe2000000001d */
[----:B------:R-:W-:-:S04]  /*0470*/  IMAD.WIDE R10, R5, 0x4, R8 ;  /* 0x00000004050a7825 */ /* 0x000fc800078e0208 */
[----:B------:R-:W-:Y:S02]  /*0480*/  FFMA R28, R18, R19, R29 ;  /* 0x00000013121c7223 */ /* 0x000fe4000000001d */
[----:B------:R-:W4:Y:S01]  /*0490*/  LDG.E.STRONG.SYS R18, desc[UR8][R12.64+0x8] ;  /* 0x000008080c127981 */ /* 0x000f22000c1f5900 */
[----:B0-----:R-:W-:-:S03]  /*04a0*/  IMAD.WIDE R14, R5, 0x4, R10 ;  /* 0x00000004050e7825 */ /* 0x001fc600078e020a */
[----:B------:R0:W4:Y:S04]  /*04b0*/  LDG.E.STRONG.SYS R29, desc[UR8][R6.64] ;  /* 0x00000008061d7981 */ /* 0x000128000c1f5900 */
[----:B------:R-:W5:Y:S04]  /*04c0*/  LDG.E.STRONG.SYS R19, desc[UR8][R12.64+0xc] ;  /* 0x00000c080c137981 */ /* 0x000f68000c1f5900 */
[----:B------:R-:W5:Y:S01]  /*04d0*/  LDG.E.STRONG.SYS R8, desc[UR8][R8.64] ;  /* 0x0000000808087981 */ /* 0x000f62000c1f5900 */
[----:B------:R-:W-:Y:S01]  /*04e0*/  FFMA R25, R24, R25, R28 ;  /* 0x0000001918197223 */ /* 0x000fe2000000001c */
[----:B-1----:R-:W-:-:S02]  /*04f0*/  IMAD.WIDE R16, R5, 0x4, R14 ;  /* 0x0000000405107825 */ /* 0x002fc400078e020e */
[----:B------:R-:W5:Y:S04]  /*0500*/  LDG.E.STRONG.SYS R24, desc[UR8][R12.64+0x10] ;  /* 0x000010080c187981 */ /* 0x000f68000c1f5900 */
[----:B------:R-:W5:Y:S01]  /*0510*/  LDG.E.STRONG.SYS R11, desc[UR8][R10.64] ;  /* 0x000000080a0b7981 */ /* 0x000f62000c1f5900 */
[----:B------:R-:W-:-:S03]  /*0520*/  FFMA R27, R26, R27, R25 ;  /* 0x0000001b1a1b7223 */ /* 0x000fc60000000019 */
[----:B------:R-:W5:Y:S01]  /*0530*/  LDG.E.STRONG.SYS R25, desc[UR8][R12.64+0x14] ;  /* 0x000014080c197981 */ /* 0x000f62000c1f5900 */
[----:B0-----:R-:W-:-:S03]  /*0540*/  IMAD.WIDE R6, R5, 0x4, R16 ;  /* 0x0000000405067825 */ /* 0x001fc600078e0210 */
[----:B------:R-:W5:Y:S04]  /*0550*/  LDG.E.STRONG.SYS R14, desc[UR8][R14.64] ;  /* 0x000000080e0e7981 */ /* 0x000f68000c1f5900 */
[----:B------:R-:W5:Y:S04]  /*0560*/  LDG.E.STRONG.SYS R28, desc[UR8][R12.64+0x18] ;  /* 0x000018080c1c7981 */ /* 0x000f68000c1f5900 */
[----:B------:R-:W5:Y:S04]  /*0570*/  LDG.E.STRONG.SYS R26, desc[UR8][R16.64] ;  /* 0x00000008101a7981 */ /* 0x000f68000c1f5900 */
[----:B------:R0:W5:Y:S04]  /*0580*/  LDG.E.STRONG.SYS R9, desc[UR8][R12.64+0x1c] ;  /* 0x00001c080c097981 */ /* 0x000168000c1f5900 */
[----:B------:R-:W5:Y:S01]  /*0590*/  LDG.E.STRONG.SYS R6, desc[UR8][R6.64] ;  /* 0x0000000806067981 */ /* 0x000f62000c1f5900 */
[----:B------:R-:W-:-:S04]  /*05a0*/  UIADD3 UR7, UPT, UPT, UR7, 0x10, URZ ;  /* 0x0000001007077890 */ /* 0x000fc8000fffe0ff */
[----:B------:R-:W-:Y:S01]  /*05b0*/  UISETP.NE.AND UP1, UPT, UR7, URZ, UPT ;  /* 0x000000ff0700728c */ /* 0x000fe2000bf25270 */
[----:B0-----:R-:W-:Y:S02]  /*05c0*/  IADD3 R12, P0, PT, R12, 0x40, RZ ;  /* 0x000000400c0c7810 */ /* 0x001fe40007f1e0ff */
[----:B------:R-:W-:Y:S02]  /*05d0*/  LEA R2, R5, R2, 0x4 ;  /* 0x0000000205027211 */ /* 0x000fe400078e20ff */
[----:B------:R-:W-:Y:S01]  /*05e0*/  IADD3.X R13, PT, PT, RZ, R13, RZ, P0, !PT ;  /* 0x0000000dff0d7210 */ /* 0x000fe200007fe4ff */
[----:B--2---:R-:W-:-:S04]  /*05f0*/  FFMA R21, R20, R21, R27 ;  /* 0x0000001514157223 */ /* 0x004fc8000000001b */
[----:B---3--:R-:W-:-:S04]  /*0600*/  FFMA R21, R22, R23, R21 ;  /* 0x0000001716157223 */ /* 0x008fc80000000015 */
[----:B----4-:R-:W-:-:S04]  /*0610*/  FFMA R18, R18, R29, R21 ;  /* 0x0000001d12127223 */ /* 0x010fc80000000015 */
[----:B-----5:R-:W-:-:S04]  /*0620*/  FFMA R19, R19, R8, R18 ;  /* 0x0000000813137223 */ /* 0x020fc80000000012 */
[----:B------:R-:W-:-:S04]  /*0630*/  FFMA R24, R24, R11, R19 ;  /* 0x0000000b18187223 */ /* 0x000fc80000000013 */
[----:B------:R-:W-:-:S04]  /*0640*/  FFMA R25, R25, R14, R24 ;  /* 0x0000000e19197223 */ /* 0x000fc80000000018 */
[----:B------:R-:W-:-:S04]  /*0650*/  FFMA R28, R28, R26, R25 ;  /* 0x0000001a1c1c7223 */ /* 0x000fc80000000019 */
[----:B------:R-:W-:Y:S01]  /*0660*/  FFMA R28, R9, R6, R28 ;  /* 0x00000006091c7223 */ /* 0x000fe2000000001c */
[----:B------:R-:W-:Y:S06]  /*0670*/  BRA.U UP1, `(.L_x_2) ;  /* 0xfffffff901e47547 */ /* 0x000fec000b83ffff */
.L_x_1:
[----:B------:R-:W-:Y:S05]  /*0680*/  BRA.U !UP0, `(.L_x_0) ;  /* 0x0000000508907547 */ /* 0x000fea000b800000 */
[----:B------:R-:W-:Y:S02]  /*0690*/  UISETP.GE.U32.AND UP0, UPT, UR6, 0x8, UPT ;  /* 0x000000080600788c */ /* 0x000fe4000bf06070 */
[----:B------:R-:W-:-:S04]  /*06a0*/  ULOP3.LUT UR7, UR5, 0x7, URZ, 0xc0, !UPT ;  /* 0x0000000705077892 */ /* 0x000fc8000f8ec0ff */
[----:B------:R-:W-:-:S03]  /*06b0*/  UISETP.NE.AND UP1, UPT, UR7, URZ, UPT ;  /* 0x000000ff0700728c */ /* 0x000fc6000bf25270 */
[----:B------:R-:W-:Y:S08]  /*06c0*/  BRA.U !UP0, `(.L_x_3) ;  /* 0x0000000108ac7547 */ /* 0x000ff0000b800000 */
[----:B------:R-:W0:Y:S01]  /*06d0*/  LDC.64 R26, c[0x0][0x388] ;  /* 0x0000e200ff1a7b82 */ /* 0x000e220000000a00 */
[----:B------:R-:W-:Y:S01]  /*06e0*/  IMAD R7, R5, UR4, R0 ;  /* 0x0000000405077c24 */ /* 0x000fe2000f8e0200 */
[----:B------:R-:W1:Y:S01]  /*06f0*/  LDCU.64 UR10, c[0x0][0x380] ;  /* 0x00007000ff0a77ac */ /* 0x000e620008000a00 */
[----:B------:R-:W-:-:S05]  /*0700*/  IADD3 R2, P0, PT, R4, UR4, RZ ;  /* 0x0000000404027c10 */ /* 0x000fca000ff1e0ff */
[----:B------:R-:W2:Y:S01]  /*0710*/  LDC.64 R8, c[0x0][0x380] ;  /* 0x0000e000ff087b82 */ /* 0x000ea20000000a00 */
[----:B0-----:R-:W-:Y:S01]  /*0720*/  IMAD.WIDE R26, R7, 0x4, R26 ;  /* 0x00000004071a7825 */ /* 0x001fe200078e021a */
[----:B------:R-:W-:-:S03]  /*0730*/  IADD3 R7, PT, PT, R4, UR4, RZ ;  /* 0x0000000404077c10 */ /* 0x000fc6000fffe0ff */
[----:B------:R-:W-:-:S04]  /*0740*/  IMAD.WIDE R18, R5, 0x4, R26 ;  /* 0x0000000405127825 */ /* 0x000fc800078e021a */
[----:B--2---:R-:W-:Y:S01]  /*0750*/  IMAD.WIDE.U32 R8, R7, 0x4, R8 ;  /* 0x0000000407087825 */ /* 0x004fe200078e0008 */
[----:B------:R-:W-:Y:S02]  /*0760*/  IADD3.X R7, PT, PT, RZ, RZ, RZ, P0, !PT ;  /* 0x000000ffff077210 */ /* 0x000fe400007fe4ff */
[C---:B-1----:R-:W-:Y:S01]  /*0770*/  LEA R6, P0, R2.reuse, UR10, 0x2 ;  /* 0x0000000a02067c11 */ /* 0x042fe2000f8010ff */
[C---:B------:R-:W-:Y:S01]  /*0780*/  IMAD.WIDE R12, R5.reuse, 0x4, R18 ;  /* 0x00000004050c7825 */ /* 0x040fe200078e0212 */
[----:B------:R0:W2:Y:S02]  /*0790*/  LDG.E.STRONG.SYS R21, desc[UR8][R8.64] ;  /* 0x0000000808157981 */ /* 0x0000a4000c1f5900 */
[----:B------:R-:W-:Y:S02]  /*07a0*/  LEA.HI.X R7, R2, UR11, R7, 0x2, P0 ;  /* 0x0000000b02077c11 */ /* 0x000fe400080f1407 */
[----:B------:R-:W2:Y:S01]  /*07b0*/  LDG.E.STRONG.SYS R2, desc[UR8][R26.64] ;  /* 0x000000081a027981 */ /* 0x000ea2000c1f5900 */
[----:B------:R-:W-:-:S03]  /*07c0*/  IMAD.WIDE R14, R5, 0x4, R12 ;  /* 0x00000004050e7825 */ /* 0x000fc600078e020c */
[----:B------:R-:W3:Y:S01]  /*07d0*/  LDG.E.STRONG.SYS R20, desc[UR8][R6.64+0x4] ;  /* 0x0000040806147981 */ /* 0x000ee2000c1f5900 */
[----:B------:R-:W-:-:S03]  /*07e0*/  IMAD.WIDE R10, R5, 0x4, R14 ;  /* 0x00000004050a7825 */ /* 0x000fc600078e020e */
[----:B------:R1:W3:Y:S04]  /*07f0*/  LDG.E.STRONG.SYS R23, desc[UR8][R18.64] ;  /* 0x0000000812177981 */ /* 0x0002e8000c1f5900 */
[----:B------:R-:W4:Y:S01]  /*0800*/  LDG.E.STRONG.SYS R22, desc[UR8][R6.64+0x8] ;  /* 0x0000080806167981 */ /* 0x000f22000c1f5900 */
[----:B0-----:R-:W-:-:S03]  /*0810*/  IMAD.WIDE R8, R5, 0x4, R10 ;  /* 0x0000000405087825 */ /* 0x001fc600078e020a */
[----:B------:R-:W4:Y:S04]  /*0820*/  LDG.E.STRONG.SYS R13, desc[UR8][R12.64] ;  /* 0x000000080c0d7981 */ /* 0x000f28000c1f5900 */
[----:B------:R-:W5:Y:S04]  /*0830*/  LDG.E.STRONG.SYS R24, desc[UR8][R6.64+0xc] ;  /* 0x00000c0806187981 */ /* 0x000f68000c1f5900 */
[----:B------:R-:W5:Y:S01]  /*0840*/  LDG.E.STRONG.SYS R15, desc[UR8][R14.64] ;  /* 0x000000080e0f7981 */ /* 0x000f62000c1f5900 */
[----:B------:R-:W-:-:S03]  /*0850*/  IMAD.WIDE R16, R5, 0x4, R8 ;  /* 0x0000000405107825 */ /* 0x000fc600078e0208 */
[----:B------:R-:W5:Y:S04]  /*0860*/  LDG.E.STRONG.SYS R25, desc[UR8][R6.64+0x10] ;  /* 0x0000100806197981 */ /* 0x000f68000c1f5900 */
[----:B------:R-:W5:Y:S01]  /*0870*/  LDG.E.STRONG.SYS R10, desc[UR8][R10.64] ;  /* 0x000000080a0a7981 */ /* 0x000f62000c1f5900 */
[----:B-1----:R-:W-:-:S03]  /*0880*/  IMAD.WIDE R18, R5, 0x4, R16 ;  /* 0x0000000405127825 */ /* 0x002fc600078e0210 */
[----:B------:R-:W5:Y:S04]  /*0890*/  LDG.E.STRONG.SYS R26, desc[UR8][R6.64+0x14] ;  /* 0x00001408061a7981 */ /* 0x000f68000c1f5900 */
[----:B------:R-:W5:Y:S04]  /*08a0*/  LDG.E.STRONG.SYS R9, desc[UR8][R8.64] ;  /* 0x0000000808097981 */ /* 0x000f68000c1f5900 */
[----:B------:R-:W5:Y:S04]  /*08b0*/  LDG.E.STRONG.SYS R27, desc[UR8][R6.64+0x18] ;  /* 0x00001808061b7981 */ /* 0x000f68000c1f5900 */
[----:B------:R-:W5:Y:S04]  /*08c0*/  LDG.E.STRONG.SYS R16, desc[UR8][R16.64] ;  /* 0x0000000810107981 */ /* 0x000f68000c1f5900 */
[----:B------:R-:W5:Y:S04]  /*08d0*/  LDG.E.STRONG.SYS R12, desc[UR8][R6.64+0x1c] ;  /* 0x00001c08060c7981 */ /* 0x000f68000c1f5900 */
[----:B------:R-:W5:Y:S01]  /*08e0*/  LDG.E.STRONG.SYS R18, desc[UR8][R18.64] ;  /* 0x0000000812127981 */ /* 0x000f62000c1f5900 */
[----:B------:R-:W-:Y:S01]  /*08f0*/  UIADD3 UR4, UPT, UPT, UR4, 0x8, URZ ;  /* 0x0000000804047890 */ /* 0x000fe2000fffe0ff */
[----:B--2---:R-:W-:-:S04]  /*0900*/  FFMA R21, R21, R2, R28 ;  /* 0x0000000215157223 */ /* 0x004fc8000000001c */
[----:B---3--:R-:W-:-:S04]  /*0910*/  FFMA R21, R20, R23, R21 ;  /* 0x0000001714157223 */ /* 0x008fc80000000015 */
[----:B----4-:R-:W-:-:S04]  /*0920*/  FFMA R13, R22, R13, R21 ;  /* 0x0000000d160d7223 */ /* 0x010fc80000000015 */
[----:B-----5:R-:W-:-:S04]  /*0930*/  FFMA R24, R24, R15, R13 ;  /* 0x0000000f18187223 */ /* 0x020fc8000000000d */
[----:B------:R-:W-:-:S04]  /*0940*/  FFMA R25, R25, R10, R24 ;  /* 0x0000000a19197223 */ /* 0x000fc80000000018 */
[----:B------:R-:W-:-:S04]  /*0950*/  FFMA R26, R26, R9, R25 ;  /* 0x000000091a1a7223 */ /* 0x000fc80000000019 */
[----:B------:R-:W-:-:S04]  /*0960*/  FFMA R27, R27, R16, R26 ;  /* 0x000000101b1b7223 */ /* 0x000fc8000000001a */
[----:B------:R-:W-:-:S07]  /*0970*/  FFMA R28, R12, R18, R27 ;  /* 0x000000120c1c7223 */ /* 0x000fce000000001b */
.L_x_3:
[----:B------:R-:W-:Y:S05]  /*0980*/  BRA.U !UP1, `(.L_x_0) ;  /* 0x0000000109d07547 */ /* 0x000fea000b800000 */
[----:B------:R-:W-:Y:S02]  /*0990*/  UISETP.GE.U32.AND UP0, UPT, UR7, 0x4, UPT ;  /* 0x000000040700788c */ /* 0x000fe4000bf06070 */
[----:B------:R-:W-:-:S04]  /*09a0*/  ULOP3.LUT UR5, UR5, 0x3, URZ, 0xc0, !UPT ;  /* 0x0000000305057892 */ /* 0x000fc8000f8ec0ff */
[----:B------:R-:W-:-:S03]  /*09b0*/  UISETP.NE.AND UP1, UPT, UR5, URZ, UPT ;  /* 0x000000ff0500728c */ /* 0x000fc6000bf25270 */
[----:B------:R-:W-:Y:S08]  /*09c0*/  BRA.U !UP0, `(.L_x_4) ;  /* 0x00000001086c7547 */ /* 0x000ff0000b800000 */
[----:B------:R-:W0:Y:S01]  /*09d0*/  LDC.64 R8, c[0x0][0x388] ;  /* 0x0000e200ff087b82 */ /* 0x000e220000000a00 */
[----:B------:R-:W1:Y:S01]  /*09e0*/  LDCU.64 UR6, c[0x0][0x380] ;  /* 0x00007000ff0677ac */ /* 0x000e620008000a00 */
[----:B------:R-:W-:Y:S01]  /*09f0*/  IMAD R15, R5, UR4, R0 ;  /* 0x00000004050f7c24 */ /* 0x000fe2000f8e0200 */
[C---:B------:R-:W-:Y:S02]  /*0a00*/  IADD3 R13, PT, PT, R4.reuse, UR4, RZ ;  /* 0x00000004040d7c10 */ /* 0x040fe4000fffe0ff */
[----:B------:R-:W-:-:S03]  /*0a10*/  IADD3 R2, P0, PT, R4, UR4, RZ ;  /* 0x0000000404027c10 */ /* 0x000fc6000ff1e0ff */
[----:B------:R-:W2:Y:S01]  /*0a20*/  LDC.64 R6, c[0x0][0x380] ;  /* 0x0000e000ff067b82 */ /* 0x000ea20000000a00 */
[----:B0-----:R-:W-:-:S04]  /*0a30*/  IMAD.WIDE R14, R15, 0x4, R8 ;  /* 0x000000040f0e7825 */ /* 0x001fc800078e0208 */
[----:B------:R-:W-:-:S04]  /*0a40*/  IMAD.WIDE R10, R5, 0x4, R14 ;  /* 0x00000004050a7825 */ /* 0x000fc800078e020e */
[----:B--2---:R-:W-:Y:S01]  /*0a50*/  IMAD.WIDE.U32 R12, R13, 0x4, R6 ;  /* 0x000000040d0c7825 */ /* 0x004fe200078e0006 */
[----:B------:R-:W-:Y:S02]  /*0a60*/  IADD3.X R7, PT, PT, RZ, RZ, RZ, P0, !PT ;  /* 0x000000ffff077210 */ /* 0x000fe400007fe4ff */
[C---:B-1----:R-:W-:Y:S01]  /*0a70*/  LEA R6, P0, R2.reuse, UR6, 0x2 ;  /* 0x0000000602067c11 */ /* 0x042fe2000f8010ff */
[----:B------:R-:W-:Y:S02]  /*0a80*/  IMAD.WIDE R16, R5, 0x4, R10 ;  /* 0x0000000405107825 */ /* 0x000fe400078e020a */
[----:B------:R-:W2:Y:S01]  /*0a90*/  LDG.E.STRONG.SYS R13, desc[UR8][R12.64] ;  /* 0x000000080c0d7981 */ /* 0x000ea2000c1f5900 */
[----:B------:R-:W-:-:S03]  /*0aa0*/  LEA.HI.X R7, R2, UR7, R7, 0x2, P0 ;  /* 0x0000000702077c11 */ /* 0x000fc600080f1407 */
[----:B------:R-:W2:Y:S01]  /*0ab0*/  LDG.E.STRONG.SYS R14, desc[UR8][R14.64] ;  /* 0x000000080e0e7981 */ /* 0x000ea2000c1f5900 */
[----:B------:R-:W-:-:S03]  /*0ac0*/  IMAD.WIDE R8, R5, 0x4, R16 ;  /* 0x0000000405087825 */ /* 0x000fc600078e0210 */
[----:B------:R-:W3:Y:S04]  /*0ad0*/  LDG.E.STRONG.SYS R19, desc[UR8][R6.64+0x4] ;  /* 0x0000040806137981 */ /* 0x000ee8000c1f5900 */
[----:B------:R-:W3:Y:S04]  /*0ae0*/  LDG.E.STRONG.SYS R10, desc[UR8][R10.64] ;  /* 0x000000080a0a7981 */ /* 0x000ee8000c1f5900 */
[----:B------:R-:W4:Y:S04]  /*0af0*/  LDG.E.STRONG.SYS R2, desc[UR8][R6.64+0x8] ;  /* 0x0000080806027981 */ /* 0x000f28000c1f5900 */
[----:B------:R-:W4:Y:S04]  /*0b00*/  LDG.E.STRONG.SYS R16, desc[UR8][R16.64] ;  /* 0x0000000810107981 */ /* 0x000f28000c1f5900 */
[----:B------:R-:W5:Y:S04]  /*0b10*/  LDG.E.STRONG.SYS R21, desc[UR8][R6.64+0xc] ;  /* 0x00000c0806157981 */ /* 0x000f68000c1f5900 */
[----:B------:R-:W5:Y:S01]  /*0b20*/  LDG.E.STRONG.SYS R8, desc[UR8][R8.64] ;  /* 0x0000000808087981 */ /* 0x000f62000c1f5900 */
[----:B------:R-:W-:Y:S01]  /*0b30*/  UIADD3 UR4, UPT, UPT, UR4, 0x4, URZ ;  /* 0x0000000404047890 */ /* 0x000fe2000fffe0ff */
[----:B--2---:R-:W-:-:S04]  /*0b40*/  FFMA R28, R13, R14, R28 ;  /* 0x0000000e0d1c7223 */ /* 0x004fc8000000001c */
[----:B---3--:R-:W-:-:S04]  /*0b50*/  FFMA R19, R19, R10, R28 ;  /* 0x0000000a13137223 */ /* 0x008fc8000000001c */
[----:B----4-:R-:W-:-:S04]  /*0b60*/  FFMA R2, R2, R16, R19 ;  /* 0x0000001002027223 */ /* 0x010fc80000000013 */
[----:B-----5:R-:W-:-:S07]  /*0b70*/  FFMA R28, R21, R8, R2 ;  /* 0x00000008151c7223 */ /* 0x020fce0000000002 */
.L_x_4:
[----:B------:R-:W-:Y:S05]  /*0b80*/  BRA.U !UP1, `(.L_x_0) ;  /* 0x0000000109507547 */ /* 0x000fea000b800000 */
[----:B------:R-:W0:Y:S01]  /*0b90*/  LDC.64 R8, c[0x0][0x380] ;  /* 0x0000e000ff087b82 */ /* 0x000e220000000a00 */
[----:B------:R-:W-:Y:S01]  /*0ba0*/  IADD3 R11, PT, PT, R4, UR4, RZ ;  /* 0x00000004040b7c10 */ /* 0x000fe2000fffe0ff */
[----:B------:R-:W-:Y:S01]  /*0bb0*/  IMAD R2, R5, UR4, R0 ;  /* 0x0000000405027c24 */ /* 0x000fe2000f8e0200 */
[----:B------:R-:W-:-:S05]  /*0bc0*/  UIADD3 UR5, UPT, UPT, -UR5, URZ, URZ ;  /* 0x000000ff05057290 */ /* 0x000fca000fffe1ff */
[----:B------:R-:W1:Y:S01]  /*0bd0*/  LDC.64 R6, c[0x0][0x388] ;  /* 0x0000e200ff067b82 */ /* 0x000e620000000a00 */
[----:B0-----:R-:W-:-:S03]  /*0be0*/  IMAD.WIDE.U32 R8, R11, 0x4, R8 ;  /* 0x000000040b087825 */ /* 0x001fc600078e0008 */
[----:B------:R-:W-:Y:S02]  /*0bf0*/  MOV R4, R8 ;  /* 0x0000000800047202 */ /* 0x000fe40000000f00 */
[----:B------:R-:W-:-:S07]  /*0c00*/  MOV R13, R9 ;  /* 0x00000009000d7202 */ /* 0x000fce0000000f00 */
.L_x_5:
[----:B------:R-:W-:Y:S01]  /*0c10*/  MOV R11, R13 ;  /* 0x0000000d000b7202 */ /* 0x000fe20000000f00 */
[----:B-1----:R-:W-:Y:S01]  /*0c20*/  IMAD.WIDE R8, R2, 0x4, R6 ;  /* 0x0000000402087825 */ /* 0x002fe200078e0206 */
[----:B------:R-:W-:-:S05]  /*0c30*/  MOV R10, R4 ;  /* 0x00000004000a7202 */ /* 0x000fca0000000f00 */
[----:B------:R-:W2:Y:S04]  /*0c40*/  LDG.E.STRONG.SYS R11, desc[UR8][R10.64] ;  /* 0x000000080a0b7981 */ /* 0x000ea8000c1f5900 */
[----:B------:R-:W2:Y:S01]  /*0c50*/  LDG.E.STRONG.SYS R8, desc[UR8][R8.64] ;  /* 0x0000000808087981 */ /* 0x000ea2000c1f5900 */
[----:B------:R-:W-:Y:S01]  /*0c60*/  UIADD3 UR5, UPT, UPT, UR5, 0x1, URZ ;  /* 0x0000000105057890 */ /* 0x000fe2000fffe0ff */
[----:B------:R-:W-:Y:S02]  /*0c70*/  IADD3 R4, P0, PT, R4, 0x4, RZ ;  /* 0x0000000404047810 */ /* 0x000fe40007f1e0ff */
[----:B------:R-:W-:Y:S01]  /*0c80*/  IADD3 R2, PT, PT, R2, R5, RZ ;  /* 0x0000000502027210 */ /* 0x000fe20007ffe0ff */
[----:B------:R-:W-:Y:S01]  /*0c90*/  UISETP.NE.AND UP0, UPT, UR5, URZ, UPT ;  /* 0x000000ff0500728c */ /* 0x000fe2000bf05270 */
[----:B------:R-:W-:Y:S01]  /*0ca0*/  IADD3.X R13, PT, PT, RZ, R13, RZ, P0, !PT ;  /* 0x0000000dff0d7210 */ /* 0x000fe200007fe4ff */
[----:B--2---:R-:W-:-:S07]  /*0cb0*/  FFMA R28, R11, R8, R28 ;  /* 0x000000080b1c7223 */ /* 0x004fce000000001c */
[----:B------:R-:W-:Y:S05]  /*0cc0*/  BRA.U UP0, `(.L_x_5) ;  /* 0xfffffffd00d07547 */ /* 0x000fea000b83ffff */
.L_x_0:
[----:B------:R-:W0:Y:S01]  /*0cd0*/  LDC.64 R6, c[0x0][0x390] ;  /* 0x0000e400ff067b82 */ /* 0x000e220000000a00 */
[----:B------:R-:W-:Y:S01]  /*0ce0*/  IMAD R3, R3, R5, R0 ;  /* 0x0000000503037224 */ /* 0x000fe200078e0200 */
[----:B------:R-:W1:Y:S01]  /*0cf0*/  LDCU UR4, c[0x0][0x3a8] ;  /* 0x00007500ff0477ac */ /* 0x000e620008000800 */
[----:B------:R-:W2:Y:S02]  /*0d00*/  LDCU UR5, c[0x0][0x3a4] ;  /* 0x00007480ff0577ac */ /* 0x000ea40008000800 */
[----:B0-----:R-:W-:-:S05]  /*0d10*/  IMAD.WIDE R2, R3, 0x4, R6 ;  /* 0x0000000403027825 */ /* 0x001fca00078e0206 */
[----:B------:R-:W1:Y:S02]  /*0d20*/  LDG.E R0, desc[UR8][R2.64] ;  /* 0x0000000802007981 */ /* 0x000e64000c1e1900 */
[----:B-1----:R-:W-:-:S04]  /*0d30*/  FMUL R5, R0, UR4 ;  /* 0x0000000400057c20 */ /* 0x002fc80008400000 */
[----:B--2---:R-:W-:-:S05]  /*0d40*/  FFMA R5, R28, UR5, R5 ;  /* 0x000000051c057c23 */ /* 0x004fca0008000005 */
[----:B------:R-:W-:Y:S01]  /*0d50*/  STG.E desc[UR8][R2.64], R5 ;  /* 0x0000000502007986 */ /* 0x000fe2000c101908 */
[----:B------:R-:W-:Y:S05]  /*0d60*/  EXIT ;  /* 0x000000000000794d */ /* 0x000fea0003800000 */
.L_x_6:
[----:B------:R-:W-:-:S00]  /*0d70*/  BRA `(.L_x_6) ;  /* 0xfffffffc00fc7947 */ /* 0x000fc0000383ffff */
[----:B------:R-:W-:-:S00]  /*0d80*/  NOP ;  /* 0x0000000000007918 */ /* 0x000fc00000000000 */
[----:B------:R-:W-:-:S00]  /*0d90*/  NOP ;  /* 0x0000000000007918 */ /* 0x000fc00000000000 */
[----:B------:R-:W-:-:S00]  /*0da0*/  NOP ;  /* 0x0000000000007918 */ /* 0x000fc00000000000 */
[----:B------:R-:W-:-:S00]  /*0db0*/  NOP ;  /* 0x0000000000007918 */ /* 0x000fc00000000000 */
[----:B------:R-:W-:-:S00]  /*0dc0*/  NOP ;  /* 0x0000000000007918 */ /* 0x000fc00000000000 */
[----:B------:R-:W-:-:S00]  /*0dd0*/  NOP ;  /* 0x0000000000007918 */ /* 0x000fc00000000000 */
[----:B------:R-:W-:-:S00]  /*0de0*/  NOP ;  /* 0x0000000000007918 */ /* 0x000fc00000000000 */
[----:B------:R-:W-:-:S00]  /*0df0*/  NOP ;  /* 0x0000000000007918 */ /* 0x000fc00000000000 */
.L_x_7:


//--------------------- .nv.shared.reserved.0     --------------------------
	.section	.nv.shared.reserved.0,"aw",@nobits
	.weak		__nv_reservedSMEM_offset_0_alias
	.size		__nv_reservedSMEM_offset_0_alias, 0, 64
	.other		__nv_reservedSMEM_offset_0_alias,@"STO_CUDA_RESERVED_SHARED STV_DEFAULT"
__nv_reservedSMEM_offset_0_alias:
	.zero		0
	.zero		64


//--------------------- .nv.constant0._Z18simple_gemm_kernelPKfS0_Pfiiiff --------------------------
	.section	.nv.constant0._Z18simple_gemm_kernelPKfS0_Pfiiiff,"a",@progbits
	.sectionflags	@""
	.align	4
.nv.constant0._Z18simple_gemm_kernelPKfS0_Pfiiiff:
	.zero		940


//--------------------- SYMBOLS --------------------------

	.type		.nv.reservedSmem.offset0,@object
	.size		.nv.reservedSmem.offset0,0x4
